//
// Generated by NVIDIA NVVM Compiler
//
// Compiler Build ID: CL-36424714
// Cuda compilation tools, release 13.0, V13.0.88
// Based on NVVM 20.0.0
//

.version 9.0
.target sm_100
.address_size 64

	// .globl	_Z19allMulInplaceKernelPddi

.visible .entry _Z19allMulInplaceKernelPddi(
	.param .u64 .ptr .align 1 _Z19allMulInplaceKernelPddi_param_0,
	.param .f64 _Z19allMulInplaceKernelPddi_param_1,
	.param .u32 _Z19allMulInplaceKernelPddi_param_2
)
{
	.reg .pred 	%p<2>;
	.reg .b32 	%r<6>;
	.reg .b64 	%rd<5>;
	.reg .b64 	%fd<4>;

	ld.param.u64 	%rd1, [_Z19allMulInplaceKernelPddi_param_0];
	ld.param.f64 	%fd1, [_Z19allMulInplaceKernelPddi_param_1];
	ld.param.u32 	%r2, [_Z19allMulInplaceKernelPddi_param_2];
	mov.u32 	%r3, %ctaid.x;
	mov.u32 	%r4, %ntid.x;
	mov.u32 	%r5, %tid.x;
	mad.lo.s32 	%r1, %r3, %r4, %r5;
	setp.ge.s32 	%p1, %r1, %r2;
	@%p1 bra 	$L__BB0_2;
	cvta.to.global.u64 	%rd2, %rd1;
	mul.wide.s32 	%rd3, %r1, 8;
	add.s64 	%rd4, %rd2, %rd3;
	ld.global.f64 	%fd2, [%rd4];
	mul.f64 	%fd3, %fd1, %fd2;
	st.global.f64 	[%rd4], %fd3;
$L__BB0_2:
	ret;

}


// ===== COMPILED SASS (sm_100) =====

	.target	sm_100

	.elftype	@"ET_EXEC"


//--------------------- .note.nv.tkinfo           --------------------------
	.section	.note.nv.tkinfo,"",@"SHT_NOTE"
	.sectionflags	@"SHF_NOTE_NV_TKINFO"
	.tkinfo
        /*0018*/ 	.word	0x00000002
        /*0030*/ 	.string	""
        /*0030*/ 	.string	"ptxas"
        /*0030*/ 	.string	"Cuda compilation tools, release 13.0, V13.0.88"
        /*0030*/ 	.string	"Build cuda_13.0.r13.0/compiler.36424714_0"
        /*0030*/ 	.string	"-arch sm_100 -m 64 "



//--------------------- .note.nv.cuinfo           --------------------------
	.section	.note.nv.cuinfo,"",@"SHT_NOTE"
	.sectionflags	@"SHF_NOTE_NV_CUINFO"
        /*0018*/ 	.short	0x0002
        /*001a*/ 	.short	0x0064
        /*001c*/ 	.short	0x0082
	.zero		2


//--------------------- .nv.info                  --------------------------
	.section	.nv.info,"",@"SHT_CUDA_INFO"
	.align	4


	//----- nvinfo : EIATTR_REGCOUNT
	.align		4
        /*0000*/ 	.byte	0x04, 0x2f
        /*0002*/ 	.short	(.L_1 - .L_0)
	.align		4
.L_0:
        /*0004*/ 	.word	index@(_Z19allMulInplaceKernelPddi)
        /*0008*/ 	.word	0x0000000a


	//----- nvinfo : EIATTR_FRAME_SIZE
	.align		4
.L_1:
        /*000c*/ 	.byte	0x04, 0x11
        /*000e*/ 	.short	(.L_3 - .L_2)
	.align		4
.L_2:
        /*0010*/ 	.word	index@(_Z19allMulInplaceKernelPddi)
        /*0014*/ 	.word	0x00000000


	//----- nvinfo : EIATTR_MIN_STACK_SIZE
	.align		4
.L_3:
        /*0018*/ 	.byte	0x04, 0x12
        /*001a*/ 	.short	(.L_5 - .L_4)
	.align		4
.L_4:
        /*001c*/ 	.word	index@(_Z19allMulInplaceKernelPddi)
        /*0020*/ 	.word	0x00000000
.L_5:


//--------------------- .nv.compat                --------------------------
	.section	.nv.compat,"",@"SHT_CUDA_COMPAT_INFO"
	.align	4
        /*0000*/ 	.byte	0x02, 0x09, 0x00, 0x00, 0x02, 0x02, 0x01, 0x00, 0x02, 0x05, 0x05, 0x00, 0x03, 0x07, 0x01, 0x01
        /*0010*/ 	.byte	0x02, 0x03, 0x00, 0x00, 0x02, 0x06, 0x01, 0x00, 0x04, 0x0b, 0x08, 0x00, 0x01, 0x00, 0x00, 0x00
        /*0020*/ 	.byte	0x00, 0x00, 0x00, 0x00


//--------------------- .nv.info._Z19allMulInplaceKernelPddi --------------------------
	.section	.nv.info._Z19allMulInplaceKernelPddi,"",@"SHT_CUDA_INFO"
	.sectionflags	@""
	.align	4


	//----- nvinfo : EIATTR_CUDA_API_VERSION
	.align		4
        /*0000*/ 	.byte	0x04, 0x37
        /*0002*/ 	.short	(.L_7 - .L_6)
.L_6:
        /*0004*/ 	.word	0x00000082


	//----- nvinfo : EIATTR_KPARAM_INFO
	.align		4
.L_7:
        /*0008*/ 	.byte	0x04, 0x17
        /*000a*/ 	.short	(.L_9 - .L_8)
.L_8:
        /*000c*/ 	.word	0x00000000
        /*0010*/ 	.short	0x0002
        /*0012*/ 	.short	0x0010
        /*0014*/ 	.byte	0x00, 0xf0, 0x11, 0x00


	//----- nvinfo : EIATTR_KPARAM_INFO
	.align		4
.L_9:
        /*0018*/ 	.byte	0x04, 0x17
        /*001a*/ 	.short	(.L_11 - .L_10)
.L_10:
        /*001c*/ 	.word	0x00000000
        /*0020*/ 	.short	0x0001
        /*0022*/ 	.short	0x0008
        /*0024*/ 	.byte	0x00, 0xf0, 0x21, 0x00


	//----- nvinfo : EIATTR_KPARAM_INFO
	.align		4
.L_11:
        /*0028*/ 	.byte	0x04, 0x17
        /*002a*/ 	.short	(.L_13 - .L_12)
.L_12:
        /*002c*/ 	.word	0x00000000
        /*0030*/ 	.short	0x0000
        /*0032*/ 	.short	0x0000
        /*0034*/ 	.byte	0x00, 0xf5, 0x21, 0x00


	//----- nvinfo : EIATTR_SPARSE_MMA_MASK
	.align		4
.L_13:
        /*0038*/ 	.byte	0x03, 0x50
        /*003a*/ 	.short	0x0000


	//----- nvinfo : EIATTR_MAXREG_COUNT
	.align		4
        /*003c*/ 	.byte	0x03, 0x1b
        /*003e*/ 	.short	0x00ff


	//----- nvinfo : EIATTR_MERCURY_ISA_VERSION
	.align		4
        /*0040*/ 	.byte	0x03, 0x5f
        /*0042*/ 	.short	0x0101


	//----- nvinfo : EIATTR_VRC_CTA_INIT_COUNT
	.align		4
        /*0044*/ 	.byte	0x02, 0x4a
	.zero		1
	.zero		1


	//----- nvinfo : EIATTR_EXIT_INSTR_OFFSETS
	.align		4
        /*0048*/ 	.byte	0x04, 0x1c
        /*004a*/ 	.short	(.L_15 - .L_14)


	//   ....[0]....
.L_14:
        /*004c*/ 	.word	0x00000070


	//   ....[1]....
        /*0050*/ 	.word	0x000000f0


	//----- nvinfo : EIATTR_CBANK_PARAM_SIZE
	.align		4
.L_15:
        /*0054*/ 	.byte	0x03, 0x19
        /*0056*/ 	.short	0x0014


	//----- nvinfo : EIATTR_PARAM_CBANK
	.align		4
        /*0058*/ 	.byte	0x04, 0x0a
        /*005a*/ 	.short	(.L_17 - .L_16)
	.align		4
.L_16:
        /*005c*/ 	.word	index@(.nv.constant0._Z19allMulInplaceKernelPddi)
        /*0060*/ 	.short	0x0380
        /*0062*/ 	.short	0x0014


	//----- nvinfo : EIATTR_SW_WAR
	.align		4
.L_17:
        /*0064*/ 	.byte	0x04, 0x36
        /*0066*/ 	.short	(.L_19 - .L_18)
.L_18:
        /*0068*/ 	.word	0x00000008
.L_19:


//--------------------- .nv.callgraph             --------------------------
	.section	.nv.callgraph,"",@"SHT_CUDA_CALLGRAPH"
	.align	4
	.sectionentsize	8
	.align		4
        /*0000*/ 	.word	0x00000000
	.align		4
        /*0004*/ 	.word	0xffffffff
	.align		4
        /*0008*/ 	.word	0x00000000
	.align		4
        /*000c*/ 	.word	0xfffffffe
	.align		4
        /*0010*/ 	.word	0x00000000
	.align		4
        /*0014*/ 	.word	0xfffffffd
	.align		4
        /*0018*/ 	.word	0x00000000
	.align		4
        /*001c*/ 	.word	0xfffffffc


//--------------------- .text._Z19allMulInplaceKernelPddi --------------------------
	.section	.text._Z19allMulInplaceKernelPddi,"ax",@progbits
	.align	128
        .global         _Z19allMulInplaceKernelPddi
        .type           _Z19allMulInplaceKernelPddi,@function
        .size           _Z19allMulInplaceKernelPddi,(.L_x_1 - _Z19allMulInplaceKernelPddi)
        .other          _Z19allMulInplaceKernelPddi,@"STO_CUDA_ENTRY STV_DEFAULT"
_Z19allMulInplaceKernelPddi:
.text._Z19allMulInplaceKernelPddi:
[----:B------:R-:W-:Y:S01]  /*0000*/  LDC R1, c[0x0][0x37c] ;  /* 0x0000df00ff017b82 */ /* 0x000fe20000000800 */
[----:B------:R-:W0:Y:S07]  /*0010*/  S2R R0, SR_TID.X ;  /* 0x0000000000007919 */ /* 0x000e2e0000002100 */
[----:B------:R-:W0:Y:S01]  /*0020*/  S2UR UR4, SR_CTAID.X ;  /* 0x00000000000479c3 */ /* 0x000e220000002500 */
[----:B------:R-:W1:Y:S07]  /*0030*/  LDCU UR5, c[0x0][0x390] ;  /* 0x00007200ff0577ac */ /* 0x000e6e0008000800 */
[----:B------:R-:W0:Y:S02]  /*0040*/  LDC R5, c[0x0][0x360] ;  /* 0x0000d800ff057b82 */ /* 0x000e240000000800 */
[----:B0-----:R-:W-:-:S05]  /*0050*/  IMAD R5, R5, UR4, R0 ;  /* 0x0000000405057c24 */ /* 0x001fca000f8e0200 */
[----:B-1----:R-:W-:-:S13]  /*0060*/  ISETP.GE.AND P0, PT, R5, UR5, PT ;  /* 0x0000000505007c0c */ /* 0x002fda000bf06270 */
[----:B------:R-:W-:Y:S05]  /*0070*/  @P0 EXIT ;  /* 0x000000000000094d */ /* 0x000fea0003800000 */
[----:B------:R-:W0:Y:S01]  /*0080*/  LDC.64 R2, c[0x0][0x380] ;  /* 0x0000e000ff027b82 */ /* 0x000e220000000a00 */
[----:B------:R-:W1:Y:S07]  /*0090*/  LDCU.64 UR4, c[0x0][0x358] ;  /* 0x00006b00ff0477ac */ /* 0x000e6e0008000a00 */
[----:B------:R-:W2:Y:S01]  /*00a0*/  LDC.64 R6, c[0x0][0x388] ;  /* 0x0000e200ff067b82 */ /* 0x000ea20000000a00 */
[----:B0-----:R-:W-:-:S05]  /*00b0*/  IMAD.WIDE R2, R5, 0x8, R2 ;  /* 0x0000000805027825 */ /* 0x001fca00078e0202 */
[----:B-1----:R-:W2:Y:S02]  /*00c0*/  LDG.E.64 R4, desc[UR4][R2.64] ;  /* 0x0000000402047981 */ /* 0x002ea4000c1e1b00 */
[----:B--2---:R-:W-:-:S07]  /*00d0*/  DMUL R4, R4, R6 ;  /* 0x0000000604047228 */ /* 0x004fce0000000000 */
[----:B------:R-:W-:Y:S01]  /*00e0*/  STG.E.64 desc[UR4][R2.64], R4 ;  /* 0x0000000402007986 */ /* 0x000fe2000c101b04 */
[----:B------:R-:W-:Y:S05]  /*00f0*/  EXIT ;  /* 0x000000000000794d */ /* 0x000fea0003800000 */
.L_x_0:
[----:B------:R-:W-:-:S00]  /*0100*/  BRA `(.L_x_0) ;  /* 0xfffffffc00fc7947 */ /* 0x000fc0000383ffff */
[----:B------:R-:W-:-:S00]  /*0110*/  NOP ;  /* 0x0000000000007918 */ /* 0x000fc00000000000 */
        /* <DEDUP_REMOVED lines=14> */
.L_x_1:


//--------------------- .nv.shared.reserved.0     --------------------------
	.section	.nv.shared.reserved.0,"aw",@nobits
	.weak		__nv_reservedSMEM_offset_0_alias
	.size		__nv_reservedSMEM_offset_0_alias, 0, 64
	.other		__nv_reservedSMEM_offset_0_alias,@"STO_CUDA_RESERVED_SHARED STV_DEFAULT"
__nv_reservedSMEM_offset_0_alias:
	.zero		0
	.zero		64


//--------------------- .nv.constant0._Z19allMulInplaceKernelPddi --------------------------
	.section	.nv.constant0._Z19allMulInplaceKernelPddi,"a",@progbits
	.sectionflags	@""
	.align	4
.nv.constant0._Z19allMulInplaceKernelPddi:
	.zero		916


//--------------------- SYMBOLS --------------------------

	.type		.nv.reservedSmem.offset0,@object
	.size		.nv.reservedSmem.offset0,0x4
